//
// Generated by NVIDIA NVVM Compiler
//
// Compiler Build ID: CL-36424714
// Cuda compilation tools, release 13.0, V13.0.88
// Based on NVVM 20.0.0
//

.version 9.0
.target sm_100
.address_size 64

	// .globl	_Z14matrixMultiplyIiEvPT_S1_S1_jjjj
.extern .func  (.param .b32 func_retval0) vprintf
(
	.param .b64 vprintf_param_0,
	.param .b64 vprintf_param_1
)
;
// _ZZ14matrixMultiplyIiEvPT_S1_S1_jjjjE6result has been demoted
.global .align 1 .b8 $str[35] = {116, 104, 114, 101, 97, 100, 58, 32, 37, 100, 32, 104, 97, 115, 32, 99, 111, 109, 112, 117, 116, 101, 100, 32, 118, 97, 108, 117, 101, 32, 37, 100, 33, 10};

.visible .entry _Z14matrixMultiplyIiEvPT_S1_S1_jjjj(
	.param .u64 .ptr .align 1 _Z14matrixMultiplyIiEvPT_S1_S1_jjjj_param_0,
	.param .u64 .ptr .align 1 _Z14matrixMultiplyIiEvPT_S1_S1_jjjj_param_1,
	.param .u64 .ptr .align 1 _Z14matrixMultiplyIiEvPT_S1_S1_jjjj_param_2,
	.param .u32 _Z14matrixMultiplyIiEvPT_S1_S1_jjjj_param_3,
	.param .u32 _Z14matrixMultiplyIiEvPT_S1_S1_jjjj_param_4,
	.param .u32 _Z14matrixMultiplyIiEvPT_S1_S1_jjjj_param_5,
	.param .u32 _Z14matrixMultiplyIiEvPT_S1_S1_jjjj_param_6
)
{
	.local .align 8 .b8 	__local_depot0[8];
	.reg .b64 	%SP;
	.reg .b64 	%SPL;
	.reg .pred 	%p<13>;
	.reg .b32 	%r<58>;
	.reg .b64 	%rd<18>;
	// demoted variable
	.shared .align 4 .b8 _ZZ14matrixMultiplyIiEvPT_S1_S1_jjjjE6result[1024];
	mov.u64 	%SPL, __local_depot0;
	cvta.local.u64 	%SP, %SPL;
	ld.param.u64 	%rd5, [_Z14matrixMultiplyIiEvPT_S1_S1_jjjj_param_0];
	ld.param.u64 	%rd6, [_Z14matrixMultiplyIiEvPT_S1_S1_jjjj_param_1];
	ld.param.u64 	%rd7, [_Z14matrixMultiplyIiEvPT_S1_S1_jjjj_param_2];
	ld.param.u32 	%r27, [_Z14matrixMultiplyIiEvPT_S1_S1_jjjj_param_3];
	ld.param.u32 	%r28, [_Z14matrixMultiplyIiEvPT_S1_S1_jjjj_param_4];
	ld.param.u32 	%r29, [_Z14matrixMultiplyIiEvPT_S1_S1_jjjj_param_6];
	mov.u32 	%r48, %ctaid.x;
	setp.ge.u32 	%p1, %r48, %r27;
	@%p1 bra 	$L__BB0_18;
	mov.u32 	%r2, %ctaid.y;
	mov.u32 	%r3, %tid.x;
	shl.b32 	%r31, %r3, 2;
	mov.u32 	%r32, _ZZ14matrixMultiplyIiEvPT_S1_S1_jjjjE6result;
	add.s32 	%r4, %r32, %r31;
	mov.u32 	%r5, %ntid.x;
	mov.u32 	%r6, %nctaid.y;
	mov.u32 	%r7, %nctaid.x;
	add.u64 	%rd8, %SP, 0;
	add.u64 	%rd1, %SPL, 0;
	cvta.to.global.u64 	%rd2, %rd7;
	cvta.to.global.u64 	%rd3, %rd5;
	cvta.to.global.u64 	%rd4, %rd6;
	mov.b32 	%r55, 0;
	mov.u64 	%rd13, $str;
$L__BB0_2:
	setp.ge.u32 	%p2, %r2, %r29;
	@%p2 bra 	$L__BB0_17;
	mul.lo.s32 	%r10, %r48, %r28;
	mul.lo.s32 	%r11, %r48, %r29;
	mov.u32 	%r50, %r2;
$L__BB0_4:
	setp.ge.u32 	%p3, %r3, %r28;
	@%p3 bra 	$L__BB0_14;
	or.b32  	%r14, %r50, %r48;
	mov.u32 	%r52, %r3;
$L__BB0_6:
	setp.ne.s32 	%p4, %r14, 0;
	add.s32 	%r33, %r52, %r10;
	mul.wide.u32 	%rd9, %r33, 4;
	add.s64 	%rd10, %rd3, %rd9;
	ld.global.u32 	%r34, [%rd10];
	mad.lo.s32 	%r35, %r52, %r29, %r50;
	mul.wide.u32 	%rd11, %r35, 4;
	add.s64 	%rd12, %rd4, %rd11;
	ld.global.u32 	%r36, [%rd12];
	mul.lo.s32 	%r17, %r36, %r34;
	st.shared.u32 	[%r4], %r17;
	@%p4 bra 	$L__BB0_8;
	st.local.v2.u32 	[%rd1], {%r3, %r17};
	cvta.global.u64 	%rd14, %rd13;
	{ // callseq 0, 0
	.param .b64 param0;
	st.param.b64 	[param0], %rd14;
	.param .b64 param1;
	st.param.b64 	[param1], %rd8;
	.param .b32 retval0;
	call.uni (retval0), 
	vprintf, 
	(
	param0, 
	param1
	);
	ld.param.b32 	%r37, [retval0];
	} // callseq 0
$L__BB0_8:
	setp.lt.u32 	%p5, %r5, 2;
	bar.sync 	0;
	@%p5 bra 	$L__BB0_13;
	mov.u32 	%r54, %r5;
$L__BB0_10:
	shr.u32 	%r19, %r54, 1;
	setp.ge.u32 	%p6, %r3, %r19;
	@%p6 bra 	$L__BB0_12;
	shl.b32 	%r39, %r19, 2;
	add.s32 	%r40, %r4, %r39;
	ld.shared.u32 	%r41, [%r40];
	ld.shared.u32 	%r42, [%r4];
	add.s32 	%r43, %r42, %r41;
	st.shared.u32 	[%r4], %r43;
$L__BB0_12:
	bar.sync 	0;
	setp.gt.u32 	%p7, %r54, 3;
	mov.u32 	%r54, %r19;
	@%p7 bra 	$L__BB0_10;
$L__BB0_13:
	setp.eq.s32 	%p8, %r3, 0;
	ld.shared.u32 	%r44, [_ZZ14matrixMultiplyIiEvPT_S1_S1_jjjjE6result];
	selp.b32 	%r45, %r44, 0, %p8;
	add.s32 	%r55, %r45, %r55;
	bar.sync 	0;
	add.s32 	%r52, %r52, %r5;
	setp.lt.u32 	%p9, %r52, %r28;
	@%p9 bra 	$L__BB0_6;
$L__BB0_14:
	setp.ne.s32 	%p10, %r3, 0;
	@%p10 bra 	$L__BB0_16;
	add.s32 	%r47, %r50, %r11;
	mul.wide.u32 	%rd16, %r47, 4;
	add.s64 	%rd17, %rd2, %rd16;
	st.global.u32 	[%rd17], %r55;
	mov.b32 	%r55, 0;
$L__BB0_16:
	bar.sync 	0;
	add.s32 	%r50, %r50, %r6;
	setp.lt.u32 	%p11, %r50, %r29;
	@%p11 bra 	$L__BB0_4;
$L__BB0_17:
	add.s32 	%r48, %r48, %r7;
	setp.lt.u32 	%p12, %r48, %r27;
	@%p12 bra 	$L__BB0_2;
$L__BB0_18:
	ret;

}


// ===== COMPILED SASS (sm_100) =====

	.target	sm_100

	.elftype	@"ET_EXEC"


//--------------------- .note.nv.tkinfo           --------------------------
	.section	.note.nv.tkinfo,"",@"SHT_NOTE"
	.sectionflags	@"SHF_NOTE_NV_TKINFO"
	.tkinfo
        /*0018*/ 	.word	0x00000002
        /*0030*/ 	.string	""
        /*0030*/ 	.string	"ptxas"
        /*0030*/ 	.string	"Cuda compilation tools, release 13.0, V13.0.88"
        /*0030*/ 	.string	"Build cuda_13.0.r13.0/compiler.36424714_0"
        /*0030*/ 	.string	"-arch sm_100 -m 64 "



//--------------------- .note.nv.cuinfo           --------------------------
	.section	.note.nv.cuinfo,"",@"SHT_NOTE"
	.sectionflags	@"SHF_NOTE_NV_CUINFO"
        /*0018*/ 	.short	0x0002
        /*001a*/ 	.short	0x0064
        /*001c*/ 	.short	0x0082
	.zero		2


//--------------------- .nv.info                  --------------------------
	.section	.nv.info,"",@"SHT_CUDA_INFO"
	.align	4


	//----- nvinfo : EIATTR_REGCOUNT
	.align		4
        /*0000*/ 	.byte	0x04, 0x2f
        /*0002*/ 	.short	(.L_2 - .L_1)
	.align		4
.L_1:
        /*0004*/ 	.word	index@(_Z14matrixMultiplyIiEvPT_S1_S1_jjjj)
        /*0008*/ 	.word	0x0000001b


	//----- nvinfo : EIATTR_FRAME_SIZE
	.align		4
.L_2:
        /*000c*/ 	.byte	0x04, 0x11
        /*000e*/ 	.short	(.L_4 - .L_3)
	.align		4
.L_3:
        /*0010*/ 	.word	index@(_Z14matrixMultiplyIiEvPT_S1_S1_jjjj)
        /*0014*/ 	.word	0x00000008


	//----- nvinfo : EIATTR_MIN_STACK_SIZE
	.align		4
.L_4:
        /*0018*/ 	.byte	0x04, 0x12
        /*001a*/ 	.short	(.L_6 - .L_5)
	.align		4
.L_5:
        /*001c*/ 	.word	index@(_Z14matrixMultiplyIiEvPT_S1_S1_jjjj)
        /*0020*/ 	.word	0x00000008
.L_6:


//--------------------- .nv.compat                --------------------------
	.section	.nv.compat,"",@"SHT_CUDA_COMPAT_INFO"
	.align	4
        /*0000*/ 	.byte	0x02, 0x09, 0x00, 0x00, 0x02, 0x02, 0x01, 0x00, 0x02, 0x05, 0x05, 0x00, 0x03, 0x07, 0x01, 0x01
        /*0010*/ 	.byte	0x02, 0x03, 0x00, 0x00, 0x02, 0x06, 0x01, 0x00, 0x04, 0x0b, 0x08, 0x00, 0x09, 0x00, 0x00, 0x00
        /*0020*/ 	.byte	0x00, 0x00, 0x00, 0x00


//--------------------- .nv.info._Z14matrixMultiplyIiEvPT_S1_S1_jjjj --------------------------
	.section	.nv.info._Z14matrixMultiplyIiEvPT_S1_S1_jjjj,"",@"SHT_CUDA_INFO"
	.sectionflags	@""
	.align	4


	//----- nvinfo : EIATTR_CUDA_API_VERSION
	.align		4
        /*0000*/ 	.byte	0x04, 0x37
        /*0002*/ 	.short	(.L_8 - .L_7)
.L_7:
        /*0004*/ 	.word	0x00000082


	//----- nvinfo : EIATTR_KPARAM_INFO
	.align		4
.L_8:
        /*0008*/ 	.byte	0x04, 0x17
        /*000a*/ 	.short	(.L_10 - .L_9)
.L_9:
        /*000c*/ 	.word	0x00000000
        /*0010*/ 	.short	0x0006
        /*0012*/ 	.short	0x0024
        /*0014*/ 	.byte	0x00, 0xf0, 0x11, 0x00


	//----- nvinfo : EIATTR_KPARAM_INFO
	.align		4
.L_10:
        /*0018*/ 	.byte	0x04, 0x17
        /*001a*/ 	.short	(.L_12 - .L_11)
.L_11:
        /*001c*/ 	.word	0x00000000
        /*0020*/ 	.short	0x0005
        /*0022*/ 	.short	0x0020
        /*0024*/ 	.byte	0x00, 0xf0, 0x11, 0x00


	//----- nvinfo : EIATTR_KPARAM_INFO
	.align		4
.L_12:
        /*0028*/ 	.byte	0x04, 0x17
        /*002a*/ 	.short	(.L_14 - .L_13)
.L_13:
        /*002c*/ 	.word	0x00000000
        /*0030*/ 	.short	0x0004
        /*0032*/ 	.short	0x001c
        /*0034*/ 	.byte	0x00, 0xf0, 0x11, 0x00


	//----- nvinfo : EIATTR_KPARAM_INFO
	.align		4
.L_14:
        /*0038*/ 	.byte	0x04, 0x17
        /*003a*/ 	.short	(.L_16 - .L_15)
.L_15:
        /*003c*/ 	.word	0x00000000
        /*0040*/ 	.short	0x0003
        /*0042*/ 	.short	0x0018
        /*0044*/ 	.byte	0x00, 0xf0, 0x11, 0x00


	//----- nvinfo : EIATTR_KPARAM_INFO
	.align		4
.L_16:
        /*0048*/ 	.byte	0x04, 0x17
        /*004a*/ 	.short	(.L_18 - .L_17)
.L_17:
        /*004c*/ 	.word	0x00000000
        /*0050*/ 	.short	0x0002
        /*0052*/ 	.short	0x0010
        /*0054*/ 	.byte	0x00, 0xf5, 0x21, 0x00


	//----- nvinfo : EIATTR_KPARAM_INFO
	.align		4
.L_18:
        /*0058*/ 	.byte	0x04, 0x17
        /*005a*/ 	.short	(.L_20 - .L_19)
.L_19:
        /*005c*/ 	.word	0x00000000
        /*0060*/ 	.short	0x0001
        /*0062*/ 	.short	0x0008
        /*0064*/ 	.byte	0x00, 0xf5, 0x21, 0x00


	//----- nvinfo : EIATTR_KPARAM_INFO
	.align		4
.L_20:
        /*0068*/ 	.byte	0x04, 0x17
        /*006a*/ 	.short	(.L_22 - .L_21)
.L_21:
        /*006c*/ 	.word	0x00000000
        /*0070*/ 	.short	0x0000
        /*0072*/ 	.short	0x0000
        /*0074*/ 	.byte	0x00, 0xf5, 0x21, 0x00


	//----- nvinfo : EIATTR_SPARSE_MMA_MASK
	.align		4
.L_22:
        /*0078*/ 	.byte	0x03, 0x50
        /*007a*/ 	.short	0x0000


	//----- nvinfo : EIATTR_MAXREG_COUNT
	.align		4
        /*007c*/ 	.byte	0x03, 0x1b
        /*007e*/ 	.short	0x00ff


	//----- nvinfo : EIATTR_NUM_BARRIERS
	.align		4
        /*0080*/ 	.byte	0x02, 0x4c
        /*0082*/ 	.byte	0x01
	.zero		1


	//----- nvinfo : EIATTR_EXTERNS
	.align		4
        /*0084*/ 	.byte	0x04, 0x0f
        /*0086*/ 	.short	(.L_24 - .L_23)


	//   ....[0]....
	.align		4
.L_23:
        /*0088*/ 	.word	index@(vprintf)


	//----- nvinfo : EIATTR_MERCURY_ISA_VERSION
	.align		4
.L_24:
        /*008c*/ 	.byte	0x03, 0x5f
        /*008e*/ 	.short	0x0101


	//----- nvinfo : EIATTR_VRC_CTA_INIT_COUNT
	.align		4
        /*0090*/ 	.byte	0x02, 0x4a
	.zero		1
	.zero		1


	//----- nvinfo : EIATTR_SYSCALL_OFFSETS
	.align		4
        /*0094*/ 	.byte	0x04, 0x46
        /*0096*/ 	.short	(.L_26 - .L_25)


	//   ....[0]....
.L_25:
        /*0098*/ 	.word	0x00000340


	//----- nvinfo : EIATTR_EXIT_INSTR_OFFSETS
	.align		4
.L_26:
        /*009c*/ 	.byte	0x04, 0x1c
        /*009e*/ 	.short	(.L_28 - .L_27)


	//   ....[0]....
.L_27:
        /*00a0*/ 	.word	0x00000070


	//   ....[1]....
        /*00a4*/ 	.word	0x00000610


	//----- nvinfo : EIATTR_CRS_STACK_SIZE
	.align		4
.L_28:
        /*00a8*/ 	.byte	0x04, 0x1e
        /*00aa*/ 	.short	(.L_30 - .L_29)
.L_29:
        /*00ac*/ 	.word	0x00000000


	//----- nvinfo : EIATTR_CBANK_PARAM_SIZE
	.align		4
.L_30:
        /*00b0*/ 	.byte	0x03, 0x19
        /*00b2*/ 	.short	0x0028


	//----- nvinfo : EIATTR_PARAM_CBANK
	.align		4
        /*00b4*/ 	.byte	0x04, 0x0a
        /*00b6*/ 	.short	(.L_32 - .L_31)
	.align		4
.L_31:
        /*00b8*/ 	.word	index@(.nv.constant0._Z14matrixMultiplyIiEvPT_S1_S1_jjjj)
        /*00bc*/ 	.short	0x0380
        /*00be*/ 	.short	0x0028


	//----- nvinfo : EIATTR_SW_WAR
	.align		4
.L_32:
        /*00c0*/ 	.byte	0x04, 0x36
        /*00c2*/ 	.short	(.L_34 - .L_33)
.L_33:
        /*00c4*/ 	.word	0x00000008
.L_34:


//--------------------- .nv.callgraph             --------------------------
	.section	.nv.callgraph,"",@"SHT_CUDA_CALLGRAPH"
	.align	4
	.sectionentsize	8
	.align		4
        /*0000*/ 	.word	0x00000000
	.align		4
        /*0004*/ 	.word	0xffffffff
	.align		4
        /*0008*/ 	.word	index@(_Z14matrixMultiplyIiEvPT_S1_S1_jjjj)
	.align		4
        /*000c*/ 	.word	index@(vprintf)
	.align		4
        /*0010*/ 	.word	0x00000000
	.align		4
        /*0014*/ 	.word	0xfffffffe
	.align		4
        /*0018*/ 	.word	0x00000000
	.align		4
        /*001c*/ 	.word	0xfffffffd
	.align		4
        /*0020*/ 	.word	0x00000000
	.align		4
        /*0024*/ 	.word	0xfffffffc


//--------------------- .nv.constant4             --------------------------
	.section	.nv.constant4,"a",@progbits
	.align	8
	.align		8
.nv.constant4:
        /*0000*/ 	.dword	vprintf
	.align		8
        /*0008*/ 	.dword	$str


//--------------------- .text._Z14matrixMultiplyIiEvPT_S1_S1_jjjj --------------------------
	.section	.text._Z14matrixMultiplyIiEvPT_S1_S1_jjjj,"ax",@progbits
	.align	128
        .global         _Z14matrixMultiplyIiEvPT_S1_S1_jjjj
        .type           _Z14matrixMultiplyIiEvPT_S1_S1_jjjj,@function
        .size           _Z14matrixMultiplyIiEvPT_S1_S1_jjjj,(.L_x_9 - _Z14matrixMultiplyIiEvPT_S1_S1_jjjj)
        .other          _Z14matrixMultiplyIiEvPT_S1_S1_jjjj,@"STO_CUDA_ENTRY STV_DEFAULT"
_Z14matrixMultiplyIiEvPT_S1_S1_jjjj:
.text._Z14matrixMultiplyIiEvPT_S1_S1_jjjj:
[----:B------:R-:W0:Y:S08]  /*0000*/  LDC R1, c[0x0][0x37c] ;  /* 0x0000df00ff017b82 */ /* 0x000e300000000800 */
[----:B------:R-:W1:Y:S01]  /*0010*/  S2UR UR38, SR_CTAID.X ;  /* 0x00000000002679c3 */ /* 0x000e620000002500 */
[----:B------:R-:W2:Y:S01]  /*0020*/  LDCU UR4, c[0x0][0x2f8] ;  /* 0x00005f00ff0477ac */ /* 0x000ea20008000800 */
[----:B0-----:R-:W-:-:S06]  /*0030*/  VIADD R1, R1, 0xfffffff8 ;  /* 0xfffffff801017836 */ /* 0x001fcc0000000000 */
[----:B------:R-:W1:Y:S01]  /*0040*/  LDC R0, c[0x0][0x398] ;  /* 0x0000e600ff007b82 */ /* 0x000e620000000800 */
[----:B--2---:R-:W-:Y:S02]  /*0050*/  IADD3 R16, P1, PT, R1, UR4, RZ ;  /* 0x0000000401107c10 */ /* 0x004fe4000ff3e0ff */
[----:B-1----:R-:W-:-:S13]  /*0060*/  ISETP.LE.U32.AND P0, PT, R0, UR38, PT ;  /* 0x0000002600007c0c */ /* 0x002fda000bf03070 */
[----:B------:R-:W-:Y:S05]  /*0070*/  @P0 EXIT ;  /* 0x000000000000094d */ /* 0x000fea0003800000 */
[----:B------:R-:W0:Y:S01]  /*0080*/  S2R R2, SR_TID.X ;  /* 0x0000000000027919 */ /* 0x000e220000002100 */
[----:B------:R-:W1:Y:S01]  /*0090*/  S2UR UR5, SR_CgaCtaId ;  /* 0x00000000000579c3 */ /* 0x000e620000008800 */
[----:B------:R-:W2:Y:S01]  /*00a0*/  LDCU UR6, c[0x0][0x2fc] ;  /* 0x00005f80ff0677ac */ /* 0x000ea20008000800 */
[----:B------:R-:W-:Y:S01]  /*00b0*/  IMAD.MOV.U32 R19, RZ, RZ, RZ ;  /* 0x000000ffff137224 */ /* 0x000fe200078e00ff */
[----:B------:R-:W-:Y:S01]  /*00c0*/  UMOV UR4, 0x400 ;  /* 0x0000040000047882 */ /* 0x000fe20000000000 */
[----:B------:R-:W3:Y:S04]  /*00d0*/  LDCU.64 UR36, c[0x0][0x358] ;  /* 0x00006b00ff2477ac */ /* 0x000ee80008000a00 */
[----:B------:R-:W4:Y:S08]  /*00e0*/  S2UR UR39, SR_CTAID.Y ;  /* 0x00000000002779c3 */ /* 0x000f300000002600 */
[----:B------:R-:W3:Y:S01]  /*00f0*/  LDC R18, c[0x0][0x360] ;  /* 0x0000d800ff127b82 */ /* 0x000ee20000000800 */
[----:B------:R-:W3:Y:S01]  /*0100*/  LDCU UR40, c[0x0][0x374] ;  /* 0x00006e80ff2877ac */ /* 0x000ee20008000800 */
[----:B--2---:R-:W-:Y:S01]  /*0110*/  IMAD.X R17, RZ, RZ, UR6, P1 ;  /* 0x00000006ff117e24 */ /* 0x004fe200088e06ff */
[----:B------:R-:W2:Y:S01]  /*0120*/  LDCU UR41, c[0x0][0x370] ;  /* 0x00006e00ff2977ac */ /* 0x000ea20008000800 */
[----:B-1----:R-:W-:-:S06]  /*0130*/  ULEA UR4, UR5, UR4, 0x18 ;  /* 0x0000000405047291 */ /* 0x002fcc000f8ec0ff */
[----:B0-----:R-:W-:-:S07]  /*0140*/  LEA R22, R2, UR4, 0x2 ;  /* 0x0000000402167c11 */ /* 0x001fce000f8e10ff */
.L_x_7:
[----:B------:R-:W4:Y:S02]  /*0150*/  LDCU UR4, c[0x0][0x3a4] ;  /* 0x00007480ff0477ac */ /* 0x000f240008000800 */
[----:B----4-:R-:W-:-:S09]  /*0160*/  UISETP.GE.U32.AND UP0, UPT, UR39, UR4, UPT ;  /* 0x000000042700728c */ /* 0x010fd2000bf06070 */
[----:B------:R-:W-:Y:S05]  /*0170*/  BRA.U UP0, `(.L_x_0) ;  /* 0x0000000500147547 */ /* 0x000fea000b800000 */
[----:B------:R-:W-:-:S07]  /*0180*/  MOV R23, UR39 ;  /* 0x0000002700177c02 */ /* 0x000fce0008000f00 */
.L_x_6:
[----:B------:R-:W0:Y:S02]  /*0190*/  LDCU UR4, c[0x0][0x39c] ;  /* 0x00007380ff0477ac */ /* 0x000e240008000800 */
[----:B0-----:R-:W-:-:S13]  /*01a0*/  ISETP.GE.U32.AND P0, PT, R2, UR4, PT ;  /* 0x0000000402007c0c */ /* 0x001fda000bf06070 */
[----:B------:R-:W-:Y:S05]  /*01b0*/  @P0 BRA `(.L_x_1) ;  /* 0x0000000000d40947 */ /* 0x000fea0003800000 */
[----:B------:R-:W-:-:S07]  /*01c0*/  IMAD.MOV.U32 R24, RZ, RZ, R2 ;  /* 0x000000ffff187224 */ /* 0x000fce00078e0002 */
.L_x_5:
[----:B0-----:R-:W0:Y:S01]  /*01d0*/  LDC R3, c[0x0][0x39c] ;  /* 0x0000e700ff037b82 */ /* 0x001e220000000800 */
[----:B------:R-:W1:Y:S07]  /*01e0*/  LDCU UR4, c[0x0][0x3a4] ;  /* 0x00007480ff0477ac */ /* 0x000e6e0008000800 */
[----:B------:R-:W4:Y:S08]  /*01f0*/  LDC.64 R6, c[0x0][0x388] ;  /* 0x0000e200ff067b82 */ /* 0x000f300000000a00 */
[----:B------:R-:W5:Y:S01]  /*0200*/  LDC.64 R4, c[0x0][0x380] ;  /* 0x0000e000ff047b82 */ /* 0x000f620000000a00 */
[----:B-1----:R-:W-:-:S02]  /*0210*/  IMAD R9, R24, UR4, R23 ;  /* 0x0000000418097c24 */ /* 0x002fc4000f8e0217 */
[----:B0-----:R-:W-:Y:S02]  /*0220*/  IMAD R3, R3, UR38, R24 ;  /* 0x0000002603037c24 */ /* 0x001fe4000f8e0218 */
[----:B----4-:R-:W-:-:S06]  /*0230*/  IMAD.WIDE.U32 R6, R9, 0x4, R6 ;  /* 0x0000000409067825 */ /* 0x010fcc00078e0006 */
[----:B---3--:R-:W3:Y:S01]  /*0240*/  LDG.E R6, desc[UR36][R6.64] ;  /* 0x0000002406067981 */ /* 0x008ee2000c1e1900 */
[----:B-----5:R-:W-:-:S05]  /*0250*/  IMAD.WIDE.U32 R4, R3, 0x4, R4 ;  /* 0x0000000403047825 */ /* 0x020fca00078e0004 */
[----:B------:R-:W3:Y:S01]  /*0260*/  LDG.E R3, desc[UR36][R4.64] ;  /* 0x0000002404037981 */ /* 0x000ee2000c1e1900 */
[----:B------:R-:W-:Y:S01]  /*0270*/  LOP3.LUT P0, RZ, R23, UR38, RZ, 0xfc, !PT ;  /* 0x0000002617ff7c12 */ /* 0x000fe2000f80fcff */
[----:B---3--:R-:W-:-:S05]  /*0280*/  IMAD R3, R3, R6, RZ ;  /* 0x0000000603037224 */ /* 0x008fca00078e02ff */
[----:B------:R0:W-:Y:S07]  /*0290*/  STS [R22], R3 ;  /* 0x0000000316007388 */ /* 0x0001ee0000000800 */
[----:B------:R-:W-:Y:S05]  /*02a0*/  @P0 BRA `(.L_x_2) ;  /* 0x0000000000280947 */ /* 0x000fea0003800000 */
[----:B------:R-:W-:Y:S01]  /*02b0*/  MOV R8, 0x0 ;  /* 0x0000000000087802 */ /* 0x000fe20000000f00 */
[----:B------:R1:W-:Y:S01]  /*02c0*/  STL.64 [R1], R2 ;  /* 0x0000000201007387 */ /* 0x0003e20000100a00 */
[----:B------:R-:W3:Y:S01]  /*02d0*/  LDCU.64 UR4, c[0x4][0x8] ;  /* 0x01000100ff0477ac */ /* 0x000ee20008000a00 */
[----:B------:R-:W-:Y:S02]  /*02e0*/  IMAD.MOV.U32 R6, RZ, RZ, R16 ;  /* 0x000000ffff067224 */ /* 0x000fe400078e0010 */
[----:B------:R-:W-:Y:S01]  /*02f0*/  IMAD.MOV.U32 R7, RZ, RZ, R17 ;  /* 0x000000ffff077224 */ /* 0x000fe200078e0011 */
[----:B------:R-:W4:Y:S01]  /*0300*/  LDC.64 R8, c[0x4][R8] ;  /* 0x0100000008087b82 */ /* 0x000f220000000a00 */
[----:B---3--:R-:W-:Y:S01]  /*0310*/  IMAD.U32 R4, RZ, RZ, UR4 ;  /* 0x00000004ff047e24 */ /* 0x008fe2000f8e00ff */
[----:B-1----:R-:W-:-:S07]  /*0320*/  MOV R5, UR5 ;  /* 0x0000000500057c02 */ /* 0x002fce0008000f00 */
[----:B------:R-:W-:-:S07]  /*0330*/  LEPC R20, `(.L_x_2) ;  /* 0x000000001014794e */ /* 0x000fce0000000000 */
[----:B0-2-4-:R-:W-:Y:S05]  /*0340*/  CALL.ABS.NOINC R8 ;  /* 0x0000000008007343 */ /* 0x015fea0003c00000 */
.L_x_2:
[----:B------:R-:W-:Y:S01]  /*0350*/  ISETP.GE.U32.AND P0, PT, R18, 0x2, PT ;  /* 0x000000021200780c */ /* 0x000fe20003f06070 */
[----:B------:R-:W-:Y:S05]  /*0360*/  WARPSYNC.ALL ;  /* 0x0000000000007948 */ /* 0x000fea0003800000 */
[----:B------:R-:W-:Y:S07]  /*0370*/  BAR.SYNC.DEFER_BLOCKING 0x0 ;  /* 0x0000000000007b1d */ /* 0x000fee0000010000 */
[----:B------:R-:W-:Y:S05]  /*0380*/  @!P0 BRA `(.L_x_3) ;  /* 0x0000000000308947 */ /* 0x000fea0003800000 */
[----:B------:R-:W-:-:S07]  /*0390*/  MOV R0, R18 ;  /* 0x0000001200007202 */ /* 0x000fce0000000f00 */
.L_x_4:
[----:B------:R-:W-:-:S04]  /*03a0*/  SHF.R.U32.HI R7, RZ, 0x1, R0 ;  /* 0x00000001ff077819 */ /* 0x000fc80000011600 */
[----:B------:R-:W-:-:S13]  /*03b0*/  ISETP.GE.U32.AND P0, PT, R2, R7, PT ;  /* 0x000000070200720c */ /* 0x000fda0003f06070 */
[----:B0-----:R-:W-:Y:S01]  /*03c0*/  @!P0 IMAD R3, R7, 0x4, R22 ;  /* 0x0000000407038824 */ /* 0x001fe200078e0216 */
[----:B------:R-:W-:Y:S05]  /*03d0*/  @!P0 LDS R4, [R22] ;  /* 0x0000000016048984 */ /* 0x000fea0000000800 */
[----:B------:R-:W0:Y:S02]  /*03e0*/  @!P0 LDS R3, [R3] ;  /* 0x0000000003038984 */ /* 0x000e240000000800 */
[----:B0-----:R-:W-:-:S05]  /*03f0*/  @!P0 IMAD.IADD R5, R3, 0x1, R4 ;  /* 0x0000000103058824 */ /* 0x001fca00078e0204 */
[----:B------:R1:W-:Y:S01]  /*0400*/  @!P0 STS [R22], R5 ;  /* 0x0000000516008388 */ /* 0x0003e20000000800 */
[----:B------:R-:W-:Y:S01]  /*0410*/  BAR.SYNC.DEFER_BLOCKING 0x0 ;  /* 0x0000000000007b1d */ /* 0x000fe20000010000 */
[----:B------:R-:W-:Y:S02]  /*0420*/  ISETP.GT.U32.AND P0, PT, R0, 0x3, PT ;  /* 0x000000030000780c */ /* 0x000fe40003f04070 */
[----:B------:R-:W-:-:S11]  /*0430*/  MOV R0, R7 ;  /* 0x0000000700007202 */ /* 0x000fd60000000f00 */
[----:B-1----:R-:W-:Y:S05]  /*0440*/  @P0 BRA `(.L_x_4) ;  /* 0xfffffffc00d40947 */ /* 0x002fea000383ffff */
.L_x_3:
[----:B------:R-:W1:Y:S01]  /*0450*/  S2UR UR5, SR_CgaCtaId ;  /* 0x00000000000579c3 */ /* 0x000e620000008800 */
[----:B------:R-:W-:Y:S01]  /*0460*/  UMOV UR4, 0x400 ;  /* 0x0000040000047882 */ /* 0x000fe20000000000 */
[----:B------:R-:W-:Y:S01]  /*0470*/  IMAD.IADD R24, R18, 0x1, R24 ;  /* 0x0000000112187824 */ /* 0x000fe200078e0218 */
[----:B------:R-:W-:Y:S01]  /*0480*/  ISETP.NE.AND P0, PT, R2, RZ, PT ;  /* 0x000000ff0200720c */ /* 0x000fe20003f05270 */
[----:B-1----:R-:W-:-:S09]  /*0490*/  ULEA UR4, UR5, UR4, 0x18 ;  /* 0x0000000405047291 */ /* 0x002fd2000f8ec0ff */
[----:B------:R-:W1:Y:S02]  /*04a0*/  LDS R0, [UR4] ;  /* 0x00000004ff007984 */ /* 0x000e640008000800 */
[----:B------:R-:W3:Y:S01]  /*04b0*/  LDCU UR4, c[0x0][0x39c] ;  /* 0x00007380ff0477ac */ /* 0x000ee20008000800 */
[----:B------:R-:W-:Y:S01]  /*04c0*/  BAR.SYNC.DEFER_BLOCKING 0x0 ;  /* 0x0000000000007b1d */ /* 0x000fe20000010000 */
[----:B---3--:R-:W-:Y:S02]  /*04d0*/  ISETP.GE.U32.AND P1, PT, R24, UR4, PT ;  /* 0x0000000418007c0c */ /* 0x008fe4000bf26070 */
[----:B-1----:R-:W-:-:S05]  /*04e0*/  SEL R0, R0, RZ, !P0 ;  /* 0x000000ff00007207 */ /* 0x002fca0004000000 */
[----:B------:R-:W-:-:S06]  /*04f0*/  IMAD.IADD R19, R0, 0x1, R19 ;  /* 0x0000000100137824 */ /* 0x000fcc00078e0213 */
[----:B------:R-:W-:Y:S05]  /*0500*/  @!P1 BRA `(.L_x_5) ;  /* 0xfffffffc00309947 */ /* 0x000fea000383ffff */
.L_x_1:
[----:B------:R-:W-:Y:S01]  /*0510*/  ISETP.NE.AND P0, PT, R2, RZ, PT ;  /* 0x000000ff0200720c */ /* 0x000fe20003f05270 */
[----:B------:R-:W0:Y:S01]  /*0520*/  LDC R0, c[0x0][0x3a4] ;  /* 0x0000e900ff007b82 */ /* 0x000e220000000800 */
[----:B------:R-:W-:Y:S11]  /*0530*/  WARPSYNC.ALL ;  /* 0x0000000000007948 */ /* 0x000ff60003800000 */
[----:B------:R-:W1:Y:S01]  /*0540*/  @!P0 LDC.64 R4, c[0x0][0x390] ;  /* 0x0000e400ff048b82 */ /* 0x000e620000000a00 */
[----:B0-----:R-:W-:-:S04]  /*0550*/  @!P0 IMAD R3, R0, UR38, R23 ;  /* 0x0000002600038c24 */ /* 0x001fc8000f8e0217 */
[----:B-1----:R-:W-:-:S05]  /*0560*/  @!P0 IMAD.WIDE.U32 R4, R3, 0x4, R4 ;  /* 0x0000000403048825 */ /* 0x002fca00078e0004 */
[----:B---3--:R0:W-:Y:S02]  /*0570*/  @!P0 STG.E desc[UR36][R4.64], R19 ;  /* 0x0000001304008986 */ /* 0x0081e4000c101924 */
[----:B0-----:R-:W-:Y:S01]  /*0580*/  @!P0 MOV R19, RZ ;  /* 0x000000ff00138202 */ /* 0x001fe20000000f00 */
[----:B------:R-:W-:Y:S01]  /*0590*/  VIADD R23, R23, UR40 ;  /* 0x0000002817177c36 */ /* 0x000fe20008000000 */
[----:B------:R-:W-:Y:S04]  /*05a0*/  BAR.SYNC.DEFER_BLOCKING 0x0 ;  /* 0x0000000000007b1d */ /* 0x000fe80000010000 */
[----:B------:R-:W-:-:S13]  /*05b0*/  ISETP.GE.U32.AND P0, PT, R23, R0, PT ;  /* 0x000000001700720c */ /* 0x000fda0003f06070 */
[----:B------:R-:W-:Y:S05]  /*05c0*/  @!P0 BRA `(.L_x_6) ;  /* 0xfffffff800f08947 */ /* 0x000fea000383ffff */
.L_x_0:
[----:B------:R-:W0:Y:S01]  /*05d0*/  LDCU UR4, c[0x0][0x398] ;  /* 0x00007300ff0477ac */ /* 0x000e220008000800 */
[----:B--2---:R-:W-:-:S04]  /*05e0*/  UIADD3 UR38, UPT, UPT, UR41, UR38, URZ ;  /* 0x0000002629267290 */ /* 0x004fc8000fffe0ff */
[----:B0-----:R-:W-:-:S09]  /*05f0*/  UISETP.GE.U32.AND UP0, UPT, UR38, UR4, UPT ;  /* 0x000000042600728c */ /* 0x001fd2000bf06070 */
[----:B------:R-:W-:Y:S05]  /*0600*/  BRA.U !UP0, `(.L_x_7) ;  /* 0xfffffff908d07547 */ /* 0x000fea000b83ffff */
[----:B---3--:R-:W-:Y:S05]  /*0610*/  EXIT ;  /* 0x000000000000794d */ /* 0x008fea0003800000 */
.L_x_8:
[----:B------:R-:W-:-:S00]  /*0620*/  BRA `(.L_x_8) ;  /* 0xfffffffc00fc7947 */ /* 0x000fc0000383ffff */
[----:B------:R-:W-:-:S00]  /*0630*/  NOP ;  /* 0x0000000000007918 */ /* 0x000fc00000000000 */
        /* <DEDUP_REMOVED lines=12> */
.L_x_9:


//--------------------- .nv.global.init           --------------------------
	.section	.nv.global.init,"aw",@progbits
.nv.global.init:
	.type		$str,@object
	.size		$str,(.L_0 - $str)
$str:
        /*0000*/ 	.byte	0x74, 0x68, 0x72, 0x65, 0x61, 0x64, 0x3a, 0x20, 0x25, 0x64, 0x20, 0x68, 0x61, 0x73, 0x20, 0x63
        /*0010*/ 	.byte	0x6f, 0x6d, 0x70, 0x75, 0x74, 0x65, 0x64, 0x20, 0x76, 0x61, 0x6c, 0x75, 0x65, 0x20, 0x25, 0x64
        /*0020*/ 	.byte	0x21, 0x0a, 0x00
.L_0:


//--------------------- .nv.shared._Z14matrixMultiplyIiEvPT_S1_S1_jjjj --------------------------
	.section	.nv.shared._Z14matrixMultiplyIiEvPT_S1_S1_jjjj,"aw",@nobits
	.sectionflags	@""
	.align	4
.nv.shared._Z14matrixMultiplyIiEvPT_S1_S1_jjjj:
	.zero		2048


//--------------------- .nv.shared.reserved.0     --------------------------
	.section	.nv.shared.reserved.0,"aw",@nobits
	.weak		__nv_reservedSMEM_offset_0_alias
	.size		__nv_reservedSMEM_offset_0_alias, 0, 64
	.other		__nv_reservedSMEM_offset_0_alias,@"STO_CUDA_RESERVED_SHARED STV_DEFAULT"
__nv_reservedSMEM_offset_0_alias:
	.zero		0
	.zero		64


//--------------------- .nv.constant0._Z14matrixMultiplyIiEvPT_S1_S1_jjjj --------------------------
	.section	.nv.constant0._Z14matrixMultiplyIiEvPT_S1_S1_jjjj,"a",@progbits
	.sectionflags	@""
	.align	4
.nv.constant0._Z14matrixMultiplyIiEvPT_S1_S1_jjjj:
	.zero		936


//--------------------- SYMBOLS --------------------------

	.type		.nv.reservedSmem.offset0,@object
	.size		.nv.reservedSmem.offset0,0x4
	.type		.nv.reservedSmem.cap,@object
	.size		.nv.reservedSmem.cap,0x4
	.type		vprintf,@function
